//
// Generated by NVIDIA NVVM Compiler
//
// Compiler Build ID: CL-36424714
// Cuda compilation tools, release 13.0, V13.0.88
// Based on NVVM 20.0.0
//

.version 9.0
.target sm_100
.address_size 64

	// .globl	_Z13halve_and_sumPf
.extern .shared .align 16 .b8 sdata[];

.visible .entry _Z13halve_and_sumPf(
	.param .u64 .ptr .align 1 _Z13halve_and_sumPf_param_0
)
{
	.reg .b32 	%r<9>;
	.reg .b32 	%f<4>;
	.reg .b64 	%rd<7>;

	ld.param.u64 	%rd1, [_Z13halve_and_sumPf_param_0];
	cvta.to.global.u64 	%rd2, %rd1;
	mov.u32 	%r1, %ctaid.x;
	mov.u32 	%r2, %ntid.x;
	mov.u32 	%r3, %tid.x;
	mad.lo.s32 	%r4, %r1, %r2, %r3;
	mov.u32 	%r5, %nctaid.x;
	mul.lo.s32 	%r6, %r5, %r2;
	shr.u32 	%r7, %r6, 1;
	add.s32 	%r8, %r4, %r7;
	mul.wide.u32 	%rd3, %r8, 4;
	add.s64 	%rd4, %rd2, %rd3;
	ld.global.f32 	%f1, [%rd4];
	mul.wide.u32 	%rd5, %r4, 4;
	add.s64 	%rd6, %rd2, %rd5;
	ld.global.f32 	%f2, [%rd6];
	sub.f32 	%f3, %f2, %f1;
	st.global.f32 	[%rd6], %f3;
	ret;

}
	// .globl	_Z13expnegsqr_mapPfi
.visible .entry _Z13expnegsqr_mapPfi(
	.param .u64 .ptr .align 1 _Z13expnegsqr_mapPfi_param_0,
	.param .u32 _Z13expnegsqr_mapPfi_param_1
)
{
	.reg .b32 	%r<9>;
	.reg .b32 	%f<17>;
	.reg .b64 	%rd<5>;

	ld.param.u64 	%rd1, [_Z13expnegsqr_mapPfi_param_0];
	ld.param.u32 	%r1, [_Z13expnegsqr_mapPfi_param_1];
	cvta.to.global.u64 	%rd2, %rd1;
	mov.u32 	%r2, %ctaid.x;
	mov.u32 	%r3, %ntid.x;
	mov.u32 	%r4, %tid.x;
	mad.lo.s32 	%r5, %r2, %r3, %r4;
	neg.s32 	%r6, %r1;
	cvt.rn.f32.s32 	%f1, %r6;
	mul.wide.u32 	%rd3, %r5, 4;
	add.s64 	%rd4, %rd2, %rd3;
	ld.global.f32 	%f2, [%rd4];
	mul.f32 	%f3, %f2, %f1;
	mul.f32 	%f4, %f2, %f3;
	fma.rn.f32 	%f5, %f4, 0f3BBB989D, 0f3F000000;
	cvt.sat.f32.f32 	%f6, %f5;
	mov.f32 	%f7, 0f4B400001;
	mov.f32 	%f8, 0f437C0000;
	fma.rm.f32 	%f9, %f6, %f8, %f7;
	add.f32 	%f10, %f9, 0fCB40007F;
	neg.f32 	%f11, %f10;
	fma.rn.f32 	%f12, %f4, 0f3FB8AA3B, %f11;
	fma.rn.f32 	%f13, %f4, 0f32A57060, %f12;
	mov.b32 	%r7, %f9;
	shl.b32 	%r8, %r7, 23;
	mov.b32 	%f14, %r8;
	ex2.approx.ftz.f32 	%f15, %f13;
	mul.f32 	%f16, %f15, %f14;
	st.global.f32 	[%rd4], %f16;
	ret;

}
	// .globl	_Z13sum_reductionILj256ELj1024EEvPf
.visible .entry _Z13sum_reductionILj256ELj1024EEvPf(
	.param .u64 .ptr .align 1 _Z13sum_reductionILj256ELj1024EEvPf_param_0
)
{
	.reg .pred 	%p<7>;
	.reg .b32 	%r<8>;
	.reg .b32 	%f<33>;
	.reg .b64 	%rd<7>;

	ld.param.u64 	%rd2, [_Z13sum_reductionILj256ELj1024EEvPf_param_0];
	cvta.to.global.u64 	%rd1, %rd2;
	mov.u32 	%r1, %tid.x;
	mov.u32 	%r2, %ctaid.x;
	shl.b32 	%r4, %r2, 11;
	or.b32  	%r5, %r4, %r1;
	mul.wide.u32 	%rd3, %r5, 4;
	add.s64 	%rd4, %rd1, %rd3;
	ld.global.f32 	%f1, [%rd4];
	shl.b32 	%r6, %r1, 2;
	mov.u32 	%r7, sdata;
	add.s32 	%r3, %r7, %r6;
	st.shared.f32 	[%r3], %f1;
	bar.sync 	0;
	setp.gt.u32 	%p1, %r1, 511;
	@%p1 bra 	$L__BB2_2;
	ld.shared.f32 	%f2, [%r3+2048];
	ld.shared.f32 	%f3, [%r3];
	add.f32 	%f4, %f2, %f3;
	st.shared.f32 	[%r3], %f4;
$L__BB2_2:
	bar.sync 	0;
	setp.gt.u32 	%p2, %r1, 255;
	@%p2 bra 	$L__BB2_4;
	ld.shared.f32 	%f5, [%r3+1024];
	ld.shared.f32 	%f6, [%r3];
	add.f32 	%f7, %f5, %f6;
	st.shared.f32 	[%r3], %f7;
$L__BB2_4:
	bar.sync 	0;
	setp.gt.u32 	%p3, %r1, 127;
	@%p3 bra 	$L__BB2_6;
	ld.shared.f32 	%f8, [%r3+512];
	ld.shared.f32 	%f9, [%r3];
	add.f32 	%f10, %f8, %f9;
	st.shared.f32 	[%r3], %f10;
$L__BB2_6:
	bar.sync 	0;
	setp.gt.u32 	%p4, %r1, 63;
	@%p4 bra 	$L__BB2_8;
	ld.shared.f32 	%f11, [%r3+256];
	ld.shared.f32 	%f12, [%r3];
	add.f32 	%f13, %f11, %f12;
	st.shared.f32 	[%r3], %f13;
$L__BB2_8:
	bar.sync 	0;
	setp.gt.u32 	%p5, %r1, 31;
	@%p5 bra 	$L__BB2_11;
	ld.volatile.shared.f32 	%f14, [%r3+128];
	ld.volatile.shared.f32 	%f15, [%r3];
	add.f32 	%f16, %f14, %f15;
	st.volatile.shared.f32 	[%r3], %f16;
	ld.volatile.shared.f32 	%f17, [%r3+64];
	ld.volatile.shared.f32 	%f18, [%r3];
	add.f32 	%f19, %f17, %f18;
	st.volatile.shared.f32 	[%r3], %f19;
	ld.volatile.shared.f32 	%f20, [%r3+32];
	ld.volatile.shared.f32 	%f21, [%r3];
	add.f32 	%f22, %f20, %f21;
	st.volatile.shared.f32 	[%r3], %f22;
	ld.volatile.shared.f32 	%f23, [%r3+16];
	ld.volatile.shared.f32 	%f24, [%r3];
	add.f32 	%f25, %f23, %f24;
	st.volatile.shared.f32 	[%r3], %f25;
	ld.volatile.shared.f32 	%f26, [%r3+8];
	ld.volatile.shared.f32 	%f27, [%r3];
	add.f32 	%f28, %f26, %f27;
	st.volatile.shared.f32 	[%r3], %f28;
	ld.volatile.shared.f32 	%f29, [%r3+4];
	ld.volatile.shared.f32 	%f30, [%r3];
	add.f32 	%f31, %f29, %f30;
	st.volatile.shared.f32 	[%r3], %f31;
	setp.ne.s32 	%p6, %r1, 0;
	@%p6 bra 	$L__BB2_11;
	ld.shared.f32 	%f32, [sdata];
	mul.wide.u32 	%rd5, %r2, 4;
	add.s64 	%rd6, %rd1, %rd5;
	st.global.f32 	[%rd6], %f32;
$L__BB2_11:
	ret;

}
	// .globl	_Z13sum_reductionILj1ELj256EEvPf
.visible .entry _Z13sum_reductionILj1ELj256EEvPf(
	.param .u64 .ptr .align 1 _Z13sum_reductionILj1ELj256EEvPf_param_0
)
{
	.reg .pred 	%p<5>;
	.reg .b32 	%r<9>;
	.reg .b32 	%f<29>;
	.reg .b64 	%rd<9>;

	ld.param.u64 	%rd2, [_Z13sum_reductionILj1ELj256EEvPf_param_0];
	cvta.to.global.u64 	%rd1, %rd2;
	mov.u32 	%r1, %tid.x;
	mov.u32 	%r2, %ctaid.x;
	shl.b32 	%r4, %r2, 9;
	add.s32 	%r5, %r4, %r1;
	mul.wide.u32 	%rd3, %r5, 4;
	add.s64 	%rd4, %rd1, %rd3;
	ld.global.f32 	%f1, [%rd4];
	add.s32 	%r6, %r5, 256;
	mul.wide.u32 	%rd5, %r6, 4;
	add.s64 	%rd6, %rd1, %rd5;
	ld.global.f32 	%f2, [%rd6];
	add.f32 	%f3, %f1, %f2;
	shl.b32 	%r7, %r1, 2;
	mov.u32 	%r8, sdata;
	add.s32 	%r3, %r8, %r7;
	st.shared.f32 	[%r3], %f3;
	bar.sync 	0;
	setp.gt.u32 	%p1, %r1, 127;
	@%p1 bra 	$L__BB3_2;
	ld.shared.f32 	%f4, [%r3+512];
	ld.shared.f32 	%f5, [%r3];
	add.f32 	%f6, %f4, %f5;
	st.shared.f32 	[%r3], %f6;
$L__BB3_2:
	bar.sync 	0;
	setp.gt.u32 	%p2, %r1, 63;
	@%p2 bra 	$L__BB3_4;
	ld.shared.f32 	%f7, [%r3+256];
	ld.shared.f32 	%f8, [%r3];
	add.f32 	%f9, %f7, %f8;
	st.shared.f32 	[%r3], %f9;
$L__BB3_4:
	bar.sync 	0;
	setp.gt.u32 	%p3, %r1, 31;
	@%p3 bra 	$L__BB3_7;
	ld.volatile.shared.f32 	%f10, [%r3+128];
	ld.volatile.shared.f32 	%f11, [%r3];
	add.f32 	%f12, %f10, %f11;
	st.volatile.shared.f32 	[%r3], %f12;
	ld.volatile.shared.f32 	%f13, [%r3+64];
	ld.volatile.shared.f32 	%f14, [%r3];
	add.f32 	%f15, %f13, %f14;
	st.volatile.shared.f32 	[%r3], %f15;
	ld.volatile.shared.f32 	%f16, [%r3+32];
	ld.volatile.shared.f32 	%f17, [%r3];
	add.f32 	%f18, %f16, %f17;
	st.volatile.shared.f32 	[%r3], %f18;
	ld.volatile.shared.f32 	%f19, [%r3+16];
	ld.volatile.shared.f32 	%f20, [%r3];
	add.f32 	%f21, %f19, %f20;
	st.volatile.shared.f32 	[%r3], %f21;
	ld.volatile.shared.f32 	%f22, [%r3+8];
	ld.volatile.shared.f32 	%f23, [%r3];
	add.f32 	%f24, %f22, %f23;
	st.volatile.shared.f32 	[%r3], %f24;
	ld.volatile.shared.f32 	%f25, [%r3+4];
	ld.volatile.shared.f32 	%f26, [%r3];
	add.f32 	%f27, %f25, %f26;
	st.volatile.shared.f32 	[%r3], %f27;
	setp.ne.s32 	%p4, %r1, 0;
	@%p4 bra 	$L__BB3_7;
	ld.shared.f32 	%f28, [sdata];
	mul.wide.u32 	%rd7, %r2, 4;
	add.s64 	%rd8, %rd1, %rd7;
	st.global.f32 	[%rd8], %f28;
$L__BB3_7:
	ret;

}


// ===== COMPILED SASS (sm_100) =====

	.target	sm_100

	.elftype	@"ET_EXEC"


//--------------------- .note.nv.tkinfo           --------------------------
	.section	.note.nv.tkinfo,"",@"SHT_NOTE"
	.sectionflags	@"SHF_NOTE_NV_TKINFO"
	.tkinfo
        /*0018*/ 	.word	0x00000002
        /*0030*/ 	.string	""
        /*0030*/ 	.string	"ptxas"
        /*0030*/ 	.string	"Cuda compilation tools, release 13.0, V13.0.88"
        /*0030*/ 	.string	"Build cuda_13.0.r13.0/compiler.36424714_0"
        /*0030*/ 	.string	"-arch sm_100 -m 64 "



//--------------------- .note.nv.cuinfo           --------------------------
	.section	.note.nv.cuinfo,"",@"SHT_NOTE"
	.sectionflags	@"SHF_NOTE_NV_CUINFO"
        /*0018*/ 	.short	0x0002
        /*001a*/ 	.short	0x0064
        /*001c*/ 	.short	0x0082
	.zero		2


//--------------------- .nv.info                  --------------------------
	.section	.nv.info,"",@"SHT_CUDA_INFO"
	.align	4


	//----- nvinfo : EIATTR_REGCOUNT
	.align		4
        /*0000*/ 	.byte	0x04, 0x2f
        /*0002*/ 	.short	(.L_1 - .L_0)
	.align		4
.L_0:
        /*0004*/ 	.word	index@(_Z13halve_and_sumPf)
        /*0008*/ 	.word	0x0000000a


	//----- nvinfo : EIATTR_FRAME_SIZE
	.align		4
.L_1:
        /*000c*/ 	.byte	0x04, 0x11
        /*000e*/ 	.short	(.L_3 - .L_2)
	.align		4
.L_2:
        /*0010*/ 	.word	index@(_Z13halve_and_sumPf)
        /*0014*/ 	.word	0x00000000


	//----- nvinfo : EIATTR_REGCOUNT
	.align		4
.L_3:
        /*0018*/ 	.byte	0x04, 0x2f
        /*001a*/ 	.short	(.L_5 - .L_4)
	.align		4
.L_4:
        /*001c*/ 	.word	index@(_Z13expnegsqr_mapPfi)
        /*0020*/ 	.word	0x0000000a


	//----- nvinfo : EIATTR_FRAME_SIZE
	.align		4
.L_5:
        /*0024*/ 	.byte	0x04, 0x11
        /*0026*/ 	.short	(.L_7 - .L_6)
	.align		4
.L_6:
        /*0028*/ 	.word	index@(_Z13expnegsqr_mapPfi)
        /*002c*/ 	.word	0x00000000


	//----- nvinfo : EIATTR_REGCOUNT
	.align		4
.L_7:
        /*0030*/ 	.byte	0x04, 0x2f
        /*0032*/ 	.short	(.L_9 - .L_8)
	.align		4
.L_8:
        /*0034*/ 	.word	index@(_Z13sum_reductionILj256ELj1024EEvPf)
        /*0038*/ 	.word	0x00000010


	//----- nvinfo : EIATTR_FRAME_SIZE
	.align		4
.L_9:
        /*003c*/ 	.byte	0x04, 0x11
        /*003e*/ 	.short	(.L_11 - .L_10)
	.align		4
.L_10:
        /*0040*/ 	.word	index@(_Z13sum_reductionILj256ELj1024EEvPf)
        /*0044*/ 	.word	0x00000000


	//----- nvinfo : EIATTR_REGCOUNT
	.align		4
.L_11:
        /*0048*/ 	.byte	0x04, 0x2f
        /*004a*/ 	.short	(.L_13 - .L_12)
	.align		4
.L_12:
        /*004c*/ 	.word	index@(_Z13sum_reductionILj1ELj256EEvPf)
        /*0050*/ 	.word	0x00000010


	//----- nvinfo : EIATTR_FRAME_SIZE
	.align		4
.L_13:
        /*0054*/ 	.byte	0x04, 0x11
        /*0056*/ 	.short	(.L_15 - .L_14)
	.align		4
.L_14:
        /*0058*/ 	.word	index@(_Z13sum_reductionILj1ELj256EEvPf)
        /*005c*/ 	.word	0x00000000


	//----- nvinfo : EIATTR_MIN_STACK_SIZE
	.align		4
.L_15:
        /*0060*/ 	.byte	0x04, 0x12
        /*0062*/ 	.short	(.L_17 - .L_16)
	.align		4
.L_16:
        /*0064*/ 	.word	index@(_Z13sum_reductionILj1ELj256EEvPf)
        /*0068*/ 	.word	0x00000000


	//----- nvinfo : EIATTR_MIN_STACK_SIZE
	.align		4
.L_17:
        /*006c*/ 	.byte	0x04, 0x12
        /*006e*/ 	.short	(.L_19 - .L_18)
	.align		4
.L_18:
        /*0070*/ 	.word	index@(_Z13sum_reductionILj256ELj1024EEvPf)
        /*0074*/ 	.word	0x00000000


	//----- nvinfo : EIATTR_MIN_STACK_SIZE
	.align		4
.L_19:
        /*0078*/ 	.byte	0x04, 0x12
        /*007a*/ 	.short	(.L_21 - .L_20)
	.align		4
.L_20:
        /*007c*/ 	.word	index@(_Z13expnegsqr_mapPfi)
        /*0080*/ 	.word	0x00000000


	//----- nvinfo : EIATTR_MIN_STACK_SIZE
	.align		4
.L_21:
        /*0084*/ 	.byte	0x04, 0x12
        /*0086*/ 	.short	(.L_23 - .L_22)
	.align		4
.L_22:
        /*0088*/ 	.word	index@(_Z13halve_and_sumPf)
        /*008c*/ 	.word	0x00000000
.L_23:


//--------------------- .nv.compat                --------------------------
	.section	.nv.compat,"",@"SHT_CUDA_COMPAT_INFO"
	.align	4
        /*0000*/ 	.byte	0x02, 0x09, 0x00, 0x00, 0x02, 0x02, 0x01, 0x00, 0x02, 0x05, 0x05, 0x00, 0x03, 0x07, 0x01, 0x01
        /*0010*/ 	.byte	0x02, 0x03, 0x00, 0x00, 0x02, 0x06, 0x01, 0x00, 0x04, 0x0b, 0x08, 0x00, 0x09, 0x00, 0x00, 0x00
        /*0020*/ 	.byte	0x00, 0x00, 0x00, 0x00


//--------------------- .nv.info._Z13sum_reductionILj1ELj256EEvPf --------------------------
	.section	.nv.info._Z13sum_reductionILj1ELj256EEvPf,"",@"SHT_CUDA_INFO"
	.sectionflags	@""
	.align	4


	//----- nvinfo : EIATTR_CUDA_API_VERSION
	.align		4
        /*0000*/ 	.byte	0x04, 0x37
        /*0002*/ 	.short	(.L_25 - .L_24)
.L_24:
        /*0004*/ 	.word	0x00000082


	//----- nvinfo : EIATTR_KPARAM_INFO
	.align		4
.L_25:
        /*0008*/ 	.byte	0x04, 0x17
        /*000a*/ 	.short	(.L_27 - .L_26)
.L_26:
        /*000c*/ 	.word	0x00000000
        /*0010*/ 	.short	0x0000
        /*0012*/ 	.short	0x0000
        /*0014*/ 	.byte	0x00, 0xf5, 0x21, 0x00


	//----- nvinfo : EIATTR_SPARSE_MMA_MASK
	.align		4
.L_27:
        /*0018*/ 	.byte	0x03, 0x50
        /*001a*/ 	.short	0x0000


	//----- nvinfo : EIATTR_MAXREG_COUNT
	.align		4
        /*001c*/ 	.byte	0x03, 0x1b
        /*001e*/ 	.short	0x00ff


	//----- nvinfo : EIATTR_NUM_BARRIERS
	.align		4
        /*0020*/ 	.byte	0x02, 0x4c
        /*0022*/ 	.byte	0x01
	.zero		1


	//----- nvinfo : EIATTR_MERCURY_ISA_VERSION
	.align		4
        /*0024*/ 	.byte	0x03, 0x5f
        /*0026*/ 	.short	0x0101


	//----- nvinfo : EIATTR_VRC_CTA_INIT_COUNT
	.align		4
        /*0028*/ 	.byte	0x02, 0x4a
	.zero		1
	.zero		1


	//----- nvinfo : EIATTR_EXIT_INSTR_OFFSETS
	.align		4
        /*002c*/ 	.byte	0x04, 0x1c
        /*002e*/ 	.short	(.L_29 - .L_28)


	//   ....[0]....
.L_28:
        /*0030*/ 	.word	0x000001f0


	//   ....[1]....
        /*0034*/ 	.word	0x00000390


	//   ....[2]....
        /*0038*/ 	.word	0x000003d0


	//----- nvinfo : EIATTR_CBANK_PARAM_SIZE
	.align		4
.L_29:
        /*003c*/ 	.byte	0x03, 0x19
        /*003e*/ 	.short	0x0008


	//----- nvinfo : EIATTR_PARAM_CBANK
	.align		4
        /*0040*/ 	.byte	0x04, 0x0a
        /*0042*/ 	.short	(.L_31 - .L_30)
	.align		4
.L_30:
        /*0044*/ 	.word	index@(.nv.constant0._Z13sum_reductionILj1ELj256EEvPf)
        /*0048*/ 	.short	0x0380
        /*004a*/ 	.short	0x0008


	//----- nvinfo : EIATTR_SW_WAR
	.align		4
.L_31:
        /*004c*/ 	.byte	0x04, 0x36
        /*004e*/ 	.short	(.L_33 - .L_32)
.L_32:
        /*0050*/ 	.word	0x00000008
.L_33:


//--------------------- .nv.info._Z13sum_reductionILj256ELj1024EEvPf --------------------------
	.section	.nv.info._Z13sum_reductionILj256ELj1024EEvPf,"",@"SHT_CUDA_INFO"
	.sectionflags	@""
	.align	4


	//----- nvinfo : EIATTR_CUDA_API_VERSION
	.align		4
        /*0000*/ 	.byte	0x04, 0x37
        /*0002*/ 	.short	(.L_35 - .L_34)
.L_34:
        /*0004*/ 	.word	0x00000082


	//----- nvinfo : EIATTR_KPARAM_INFO
	.align		4
.L_35:
        /*0008*/ 	.byte	0x04, 0x17
        /*000a*/ 	.short	(.L_37 - .L_36)
.L_36:
        /*000c*/ 	.word	0x00000000
        /*0010*/ 	.short	0x0000
        /*0012*/ 	.short	0x0000
        /*0014*/ 	.byte	0x00, 0xf5, 0x21, 0x00


	//----- nvinfo : EIATTR_SPARSE_MMA_MASK
	.align		4
.L_37:
        /*0018*/ 	.byte	0x03, 0x50
        /*001a*/ 	.short	0x0000


	//----- nvinfo : EIATTR_MAXREG_COUNT
	.align		4
        /*001c*/ 	.byte	0x03, 0x1b
        /*001e*/ 	.short	0x00ff


	//----- nvinfo : EIATTR_NUM_BARRIERS
	.align		4
        /*0020*/ 	.byte	0x02, 0x4c
        /*0022*/ 	.byte	0x01
	.zero		1


	//----- nvinfo : EIATTR_MERCURY_ISA_VERSION
	.align		4
        /*0024*/ 	.byte	0x03, 0x5f
        /*0026*/ 	.short	0x0101


	//----- nvinfo : EIATTR_VRC_CTA_INIT_COUNT
	.align		4
        /*0028*/ 	.byte	0x02, 0x4a
	.zero		1
	.zero		1


	//----- nvinfo : EIATTR_EXIT_INSTR_OFFSETS
	.align		4
        /*002c*/ 	.byte	0x04, 0x1c
        /*002e*/ 	.short	(.L_39 - .L_38)


	//   ....[0]....
.L_38:
        /*0030*/ 	.word	0x00000280


	//   ....[1]....
        /*0034*/ 	.word	0x00000420


	//   ....[2]....
        /*0038*/ 	.word	0x00000460


	//----- nvinfo : EIATTR_CBANK_PARAM_SIZE
	.align		4
.L_39:
        /*003c*/ 	.byte	0x03, 0x19
        /*003e*/ 	.short	0x0008


	//----- nvinfo : EIATTR_PARAM_CBANK
	.align		4
        /*0040*/ 	.byte	0x04, 0x0a
        /*0042*/ 	.short	(.L_41 - .L_40)
	.align		4
.L_40:
        /*0044*/ 	.word	index@(.nv.constant0._Z13sum_reductionILj256ELj1024EEvPf)
        /*0048*/ 	.short	0x0380
        /*004a*/ 	.short	0x0008


	//----- nvinfo : EIATTR_SW_WAR
	.align		4
.L_41:
        /*004c*/ 	.byte	0x04, 0x36
        /*004e*/ 	.short	(.L_43 - .L_42)
.L_42:
        /*0050*/ 	.word	0x00000008
.L_43:


//--------------------- .nv.info._Z13expnegsqr_mapPfi --------------------------
	.section	.nv.info._Z13expnegsqr_mapPfi,"",@"SHT_CUDA_INFO"
	.sectionflags	@""
	.align	4


	//----- nvinfo : EIATTR_CUDA_API_VERSION
	.align		4
        /*0000*/ 	.byte	0x04, 0x37
        /*0002*/ 	.short	(.L_45 - .L_44)
.L_44:
        /*0004*/ 	.word	0x00000082


	//----- nvinfo : EIATTR_KPARAM_INFO
	.align		4
.L_45:
        /*0008*/ 	.byte	0x04, 0x17
        /*000a*/ 	.short	(.L_47 - .L_46)
.L_46:
        /*000c*/ 	.word	0x00000000
        /*0010*/ 	.short	0x0001
        /*0012*/ 	.short	0x0008
        /*0014*/ 	.byte	0x00, 0xf0, 0x11, 0x00


	//----- nvinfo : EIATTR_KPARAM_INFO
	.align		4
.L_47:
        /*0018*/ 	.byte	0x04, 0x17
        /*001a*/ 	.short	(.L_49 - .L_48)
.L_48:
        /*001c*/ 	.word	0x00000000
        /*0020*/ 	.short	0x0000
        /*0022*/ 	.short	0x0000
        /*0024*/ 	.byte	0x00, 0xf5, 0x21, 0x00


	//----- nvinfo : EIATTR_SPARSE_MMA_MASK
	.align		4
.L_49:
        /*0028*/ 	.byte	0x03, 0x50
        /*002a*/ 	.short	0x0000


	//----- nvinfo : EIATTR_MAXREG_COUNT
	.align		4
        /*002c*/ 	.byte	0x03, 0x1b
        /*002e*/ 	.short	0x00ff


	//----- nvinfo : EIATTR_MERCURY_ISA_VERSION
	.align		4
        /*0030*/ 	.byte	0x03, 0x5f
        /*0032*/ 	.short	0x0101


	//----- nvinfo : EIATTR_VRC_CTA_INIT_COUNT
	.align		4
        /*0034*/ 	.byte	0x02, 0x4a
	.zero		1
	.zero		1


	//----- nvinfo : EIATTR_EXIT_INSTR_OFFSETS
	.align		4
        /*0038*/ 	.byte	0x04, 0x1c
        /*003a*/ 	.short	(.L_51 - .L_50)


	//   ....[0]....
.L_50:
        /*003c*/ 	.word	0x00000190


	//----- nvinfo : EIATTR_CBANK_PARAM_SIZE
	.align		4
.L_51:
        /*0040*/ 	.byte	0x03, 0x19
        /*0042*/ 	.short	0x000c


	//----- nvinfo : EIATTR_PARAM_CBANK
	.align		4
        /*0044*/ 	.byte	0x04, 0x0a
        /*0046*/ 	.short	(.L_53 - .L_52)
	.align		4
.L_52:
        /*0048*/ 	.word	index@(.nv.constant0._Z13expnegsqr_mapPfi)
        /*004c*/ 	.short	0x0380
        /*004e*/ 	.short	0x000c


	//----- nvinfo : EIATTR_SW_WAR
	.align		4
.L_53:
        /*0050*/ 	.byte	0x04, 0x36
        /*0052*/ 	.short	(.L_55 - .L_54)
.L_54:
        /*0054*/ 	.word	0x00000008
.L_55:


//--------------------- .nv.info._Z13halve_and_sumPf --------------------------
	.section	.nv.info._Z13halve_and_sumPf,"",@"SHT_CUDA_INFO"
	.sectionflags	@""
	.align	4


	//----- nvinfo : EIATTR_CUDA_API_VERSION
	.align		4
        /*0000*/ 	.byte	0x04, 0x37
        /*0002*/ 	.short	(.L_57 - .L_56)
.L_56:
        /*0004*/ 	.word	0x00000082


	//----- nvinfo : EIATTR_KPARAM_INFO
	.align		4
.L_57:
        /*0008*/ 	.byte	0x04, 0x17
        /*000a*/ 	.short	(.L_59 - .L_58)
.L_58:
        /*000c*/ 	.word	0x00000000
        /*0010*/ 	.short	0x0000
        /*0012*/ 	.short	0x0000
        /*0014*/ 	.byte	0x00, 0xf5, 0x21, 0x00


	//----- nvinfo : EIATTR_SPARSE_MMA_MASK
	.align		4
.L_59:
        /*0018*/ 	.byte	0x03, 0x50
        /*001a*/ 	.short	0x0000


	//----- nvinfo : EIATTR_MAXREG_COUNT
	.align		4
        /*001c*/ 	.byte	0x03, 0x1b
        /*001e*/ 	.short	0x00ff


	//----- nvinfo : EIATTR_MERCURY_ISA_VERSION
	.align		4
        /*0020*/ 	.byte	0x03, 0x5f
        /*0022*/ 	.short	0x0101


	//----- nvinfo : EIATTR_VRC_CTA_INIT_COUNT
	.align		4
        /*0024*/ 	.byte	0x02, 0x4a
	.zero		1
	.zero		1


	//----- nvinfo : EIATTR_EXIT_INSTR_OFFSETS
	.align		4
        /*0028*/ 	.byte	0x04, 0x1c
        /*002a*/ 	.short	(.L_61 - .L_60)


	//   ....[0]....
.L_60:
        /*002c*/ 	.word	0x00000100


	//----- nvinfo : EIATTR_CBANK_PARAM_SIZE
	.align		4
.L_61:
        /*0030*/ 	.byte	0x03, 0x19
        /*0032*/ 	.short	0x0008


	//----- nvinfo : EIATTR_PARAM_CBANK
	.align		4
        /*0034*/ 	.byte	0x04, 0x0a
        /*0036*/ 	.short	(.L_63 - .L_62)
	.align		4
.L_62:
        /*0038*/ 	.word	index@(.nv.constant0._Z13halve_and_sumPf)
        /*003c*/ 	.short	0x0380
        /*003e*/ 	.short	0x0008


	//----- nvinfo : EIATTR_SW_WAR
	.align		4
.L_63:
        /*0040*/ 	.byte	0x04, 0x36
        /*0042*/ 	.short	(.L_65 - .L_64)
.L_64:
        /*0044*/ 	.word	0x00000008
.L_65:


//--------------------- .nv.callgraph             --------------------------
	.section	.nv.callgraph,"",@"SHT_CUDA_CALLGRAPH"
	.align	4
	.sectionentsize	8
	.align		4
        /*0000*/ 	.word	0x00000000
	.align		4
        /*0004*/ 	.word	0xffffffff
	.align		4
        /*0008*/ 	.word	0x00000000
	.align		4
        /*000c*/ 	.word	0xfffffffe
	.align		4
        /*0010*/ 	.word	0x00000000
	.align		4
        /*0014*/ 	.word	0xfffffffd
	.align		4
        /*0018*/ 	.word	0x00000000
	.align		4
        /*001c*/ 	.word	0xfffffffc


//--------------------- .text._Z13sum_reductionILj1ELj256EEvPf --------------------------
	.section	.text._Z13sum_reductionILj1ELj256EEvPf,"ax",@progbits
	.align	128
        .global         _Z13sum_reductionILj1ELj256EEvPf
        .type           _Z13sum_reductionILj1ELj256EEvPf,@function
        .size           _Z13sum_reductionILj1ELj256EEvPf,(.L_x_4 - _Z13sum_reductionILj1ELj256EEvPf)
        .other          _Z13sum_reductionILj1ELj256EEvPf,@"STO_CUDA_ENTRY STV_DEFAULT"
_Z13sum_reductionILj1ELj256EEvPf:
.text._Z13sum_reductionILj1ELj256EEvPf:
[----:B------:R-:W-:Y:S01]  /*0000*/  LDC R1, c[0x0][0x37c] ;  /* 0x0000df00ff017b82 */ /* 0x000fe20000000800 */
[----:B------:R-:W0:Y:S07]  /*0010*/  S2R R0, SR_TID.X ;  /* 0x0000000000007919 */ /* 0x000e2e0000002100 */
[----:B------:R-:W1:Y:S01]  /*0020*/  LDC.64 R2, c[0x0][0x380] ;  /* 0x0000e000ff027b82 */ /* 0x000e620000000a00 */
[----:B------:R-:W2:Y:S01]  /*0030*/  LDCU.64 UR6, c[0x0][0x358] ;  /* 0x00006b00ff0677ac */ /* 0x000ea20008000a00 */
[----:B------:R-:W0:Y:S02]  /*0040*/  S2R R5, SR_CTAID.X ;  /* 0x0000000000057919 */ /* 0x000e240000002500 */
[----:B0-----:R-:W-:-:S04]  /*0050*/  LEA R7, R5, R0, 0x9 ;  /* 0x0000000005077211 */ /* 0x001fc800078e48ff */
[C---:B------:R-:W-:Y:S01]  /*0060*/  IADD3 R9, PT, PT, R7.reuse, 0x100, RZ ;  /* 0x0000010007097810 */ /* 0x040fe20007ffe0ff */
[----:B-1----:R-:W-:-:S04]  /*0070*/  IMAD.WIDE.U32 R6, R7, 0x4, R2 ;  /* 0x0000000407067825 */ /* 0x002fc800078e0002 */
[----:B------:R-:W-:Y:S02]  /*0080*/  IMAD.WIDE.U32 R8, R9, 0x4, R2 ;  /* 0x0000000409087825 */ /* 0x000fe400078e0002 */
[----:B--2---:R-:W2:Y:S04]  /*0090*/  LDG.E R6, desc[UR6][R6.64] ;  /* 0x0000000606067981 */ /* 0x004ea8000c1e1900 */
[----:B------:R-:W2:Y:S01]  /*00a0*/  LDG.E R9, desc[UR6][R8.64] ;  /* 0x0000000608097981 */ /* 0x000ea2000c1e1900 */
[----:B------:R-:W0:Y:S01]  /*00b0*/  S2UR UR5, SR_CgaCtaId ;  /* 0x00000000000579c3 */ /* 0x000e220000008800 */
[----:B------:R-:W-:Y:S01]  /*00c0*/  UMOV UR4, 0x400 ;  /* 0x0000040000047882 */ /* 0x000fe20000000000 */
[C---:B------:R-:W-:Y:S02]  /*00d0*/  ISETP.GT.U32.AND P1, PT, R0.reuse, 0x7f, PT ;  /* 0x0000007f0000780c */ /* 0x040fe40003f24070 */
[----:B------:R-:W-:Y:S01]  /*00e0*/  ISETP.GT.U32.AND P0, PT, R0, 0x3f, PT ;  /* 0x0000003f0000780c */ /* 0x000fe20003f04070 */
[----:B0-----:R-:W-:-:S06]  /*00f0*/  ULEA UR4, UR5, UR4, 0x18 ;  /* 0x0000000405047291 */ /* 0x001fcc000f8ec0ff */
[----:B------:R-:W-:Y:S01]  /*0100*/  LEA R4, R0, UR4, 0x2 ;  /* 0x0000000400047c11 */ /* 0x000fe2000f8e10ff */
[----:B--2---:R-:W-:-:S05]  /*0110*/  FADD R11, R6, R9 ;  /* 0x00000009060b7221 */ /* 0x004fca0000000000 */
[----:B------:R-:W-:Y:S01]  /*0120*/  STS [R4], R11 ;  /* 0x0000000b04007388 */ /* 0x000fe20000000800 */
[----:B------:R-:W-:Y:S06]  /*0130*/  BAR.SYNC.DEFER_BLOCKING 0x0 ;  /* 0x0000000000007b1d */ /* 0x000fec0000010000 */
[----:B------:R-:W-:Y:S04]  /*0140*/  @!P1 LDS R10, [R4+0x200] ;  /* 0x00020000040a9984 */ /* 0x000fe80000000800 */
[----:B------:R-:W0:Y:S02]  /*0150*/  @!P1 LDS R7, [R4] ;  /* 0x0000000004079984 */ /* 0x000e240000000800 */
[----:B0-----:R-:W-:-:S05]  /*0160*/  @!P1 FADD R7, R10, R7 ;  /* 0x000000070a079221 */ /* 0x001fca0000000000 */
[----:B------:R-:W-:Y:S01]  /*0170*/  @!P1 STS [R4], R7 ;  /* 0x0000000704009388 */ /* 0x000fe20000000800 */
[----:B------:R-:W-:Y:S01]  /*0180*/  BAR.SYNC.DEFER_BLOCKING 0x0 ;  /* 0x0000000000007b1d */ /* 0x000fe20000010000 */
[----:B------:R-:W-:-:S05]  /*0190*/  ISETP.GT.U32.AND P1, PT, R0, 0x1f, PT ;  /* 0x0000001f0000780c */ /* 0x000fca0003f24070 */
[----:B------:R-:W-:Y:S04]  /*01a0*/  @!P0 LDS R6, [R4+0x100] ;  /* 0x0001000004068984 */ /* 0x000fe80000000800 */
[----:B------:R-:W0:Y:S02]  /*01b0*/  @!P0 LDS R9, [R4] ;  /* 0x0000000004098984 */ /* 0x000e240000000800 */
[----:B0-----:R-:W-:-:S05]  /*01c0*/  @!P0 FADD R9, R6, R9 ;  /* 0x0000000906098221 */ /* 0x001fca0000000000 */
[----:B------:R0:W-:Y:S01]  /*01d0*/  @!P0 STS [R4], R9 ;  /* 0x0000000904008388 */ /* 0x0001e20000000800 */
[----:B------:R-:W-:Y:S06]  /*01e0*/  BAR.SYNC.DEFER_BLOCKING 0x0 ;  /* 0x0000000000007b1d */ /* 0x000fec0000010000 */
[----:B------:R-:W-:Y:S05]  /*01f0*/  @P1 EXIT ;  /* 0x000000000000194d */ /* 0x000fea0003800000 */
[----:B------:R-:W-:Y:S01]  /*0200*/  LDS R6, [R4+0x80] ;  /* 0x0000800004067984 */ /* 0x000fe20000000800 */
[----:B------:R-:W-:-:S03]  /*0210*/  ISETP.NE.AND P0, PT, R0, RZ, PT ;  /* 0x000000ff0000720c */ /* 0x000fc60003f05270 */
[----:B------:R-:W1:Y:S02]  /*0220*/  LDS R7, [R4] ;  /* 0x0000000004077984 */ /* 0x000e640000000800 */
[----:B-1----:R-:W-:-:S05]  /*0230*/  FADD R7, R6, R7 ;  /* 0x0000000706077221 */ /* 0x002fca0000000000 */
[----:B------:R-:W-:Y:S04]  /*0240*/  STS [R4], R7 ;  /* 0x0000000704007388 */ /* 0x000fe80000000800 */
[----:B------:R-:W-:Y:S04]  /*0250*/  LDS R6, [R4+0x40] ;  /* 0x0000400004067984 */ /* 0x000fe80000000800 */
[----:B0-----:R-:W0:Y:S02]  /*0260*/  LDS R9, [R4] ;  /* 0x0000000004097984 */ /* 0x001e240000000800 */
[----:B0-----:R-:W-:-:S05]  /*0270*/  FADD R9, R6, R9 ;  /* 0x0000000906097221 */ /* 0x001fca0000000000 */
[----:B------:R-:W-:Y:S04]  /*0280*/  STS [R4], R9 ;  /* 0x0000000904007388 */ /* 0x000fe80000000800 */
[----:B------:R-:W-:Y:S04]  /*0290*/  LDS R6, [R4+0x20] ;  /* 0x0000200004067984 */ /* 0x000fe80000000800 */
[----:B------:R-:W0:Y:S02]  /*02a0*/  LDS R11, [R4] ;  /* 0x00000000040b7984 */ /* 0x000e240000000800 */
        /* <DEDUP_REMOVED lines=13> */
[----:B------:R0:W-:Y:S01]  /*0380*/  STS [R4], R9 ;  /* 0x0000000904007388 */ /* 0x0001e20000000800 */
[----:B------:R-:W-:Y:S05]  /*0390*/  @P0 EXIT ;  /* 0x000000000000094d */ /* 0x000fea0003800000 */
[----:B------:R-:W1:Y:S01]  /*03a0*/  LDS R7, [UR4] ;  /* 0x00000004ff077984 */ /* 0x000e620008000800 */
[----:B------:R-:W-:-:S05]  /*03b0*/  IMAD.WIDE.U32 R2, R5, 0x4, R2 ;  /* 0x0000000405027825 */ /* 0x000fca00078e0002 */
[----:B-1----:R-:W-:Y:S01]  /*03c0*/  STG.E desc[UR6][R2.64], R7 ;  /* 0x0000000702007986 */ /* 0x002fe2000c101906 */
[----:B------:R-:W-:Y:S05]  /*03d0*/  EXIT ;  /* 0x000000000000794d */ /* 0x000fea0003800000 */
.L_x_0:
[----:B------:R-:W-:-:S00]  /*03e0*/  BRA `(.L_x_0) ;  /* 0xfffffffc00fc7947 */ /* 0x000fc0000383ffff */
[----:B------:R-:W-:-:S00]  /*03f0*/  NOP ;  /* 0x0000000000007918 */ /* 0x000fc00000000000 */
        /* <DEDUP_REMOVED lines=8> */
.L_x_4:


//--------------------- .text._Z13sum_reductionILj256ELj1024EEvPf --------------------------
	.section	.text._Z13sum_reductionILj256ELj1024EEvPf,"ax",@progbits
	.align	128
        .global         _Z13sum_reductionILj256ELj1024EEvPf
        .type           _Z13sum_reductionILj256ELj1024EEvPf,@function
        .size           _Z13sum_reductionILj256ELj1024EEvPf,(.L_x_5 - _Z13sum_reductionILj256ELj1024EEvPf)
        .other          _Z13sum_reductionILj256ELj1024EEvPf,@"STO_CUDA_ENTRY STV_DEFAULT"
_Z13sum_reductionILj256ELj1024EEvPf:
.text._Z13sum_reductionILj256ELj1024EEvPf:
[----:B------:R-:W-:Y:S01]  /*0000*/  LDC R1, c[0x0][0x37c] ;  /* 0x0000df00ff017b82 */ /* 0x000fe20000000800 */
[----:B------:R-:W0:Y:S07]  /*0010*/  S2R R5, SR_CTAID.X ;  /* 0x0000000000057919 */ /* 0x000e2e0000002500 */
[----:B------:R-:W1:Y:S01]  /*0020*/  LDC.64 R2, c[0x0][0x380] ;  /* 0x0000e000ff027b82 */ /* 0x000e620000000a00 */
[----:B------:R-:W2:Y:S01]  /*0030*/  LDCU.64 UR6, c[0x0][0x358] ;  /* 0x00006b00ff0677ac */ /* 0x000ea20008000a00 */
[----:B------:R-:W3:Y:S01]  /*0040*/  S2R R0, SR_TID.X ;  /* 0x0000000000007919 */ /* 0x000ee20000002100 */
[----:B0-----:R-:W-:-:S04]  /*0050*/  SHF.L.U32 R7, R5, 0xb, RZ ;  /* 0x0000000b05077819 */ /* 0x001fc800000006ff */
[----:B---3--:R-:W-:-:S05]  /*0060*/  LOP3.LUT R7, R7, R0, RZ, 0xfc, !PT ;  /* 0x0000000007077212 */ /* 0x008fca00078efcff */
[----:B-1----:R-:W-:-:S06]  /*0070*/  IMAD.WIDE.U32 R6, R7, 0x4, R2 ;  /* 0x0000000407067825 */ /* 0x002fcc00078e0002 */
[----:B--2---:R-:W2:Y:S01]  /*0080*/  LDG.E R7, desc[UR6][R6.64] ;  /* 0x0000000606077981 */ /* 0x004ea2000c1e1900 */
[----:B------:R-:W0:Y:S01]  /*0090*/  S2UR UR5, SR_CgaCtaId ;  /* 0x00000000000579c3 */ /* 0x000e220000008800 */
[----:B------:R-:W-:Y:S01]  /*00a0*/  UMOV UR4, 0x400 ;  /* 0x0000040000047882 */ /* 0x000fe20000000000 */
[C---:B------:R-:W-:Y:S02]  /*00b0*/  ISETP.GT.U32.AND P0, PT, R0.reuse, 0x1ff, PT ;  /* 0x000001ff0000780c */ /* 0x040fe40003f04070 */
[----:B------:R-:W-:Y:S01]  /*00c0*/  ISETP.GT.U32.AND P1, PT, R0, 0xff, PT ;  /* 0x000000ff0000780c */ /* 0x000fe20003f24070 */
[----:B0-----:R-:W-:-:S06]  /*00d0*/  ULEA UR4, UR5, UR4, 0x18 ;  /* 0x0000000405047291 */ /* 0x001fcc000f8ec0ff */
[----:B------:R-:W-:-:S05]  /*00e0*/  LEA R4, R0, UR4, 0x2 ;  /* 0x0000000400047c11 */ /* 0x000fca000f8e10ff */
[----:B--2---:R-:W-:Y:S01]  /*00f0*/  STS [R4], R7 ;  /* 0x0000000704007388 */ /* 0x004fe20000000800 */
        /* <DEDUP_REMOVED lines=55> */
.L_x_1:
        /* <DEDUP_REMOVED lines=9> */
.L_x_5:


//--------------------- .text._Z13expnegsqr_mapPfi --------------------------
	.section	.text._Z13expnegsqr_mapPfi,"ax",@progbits
	.align	128
        .global         _Z13expnegsqr_mapPfi
        .type           _Z13expnegsqr_mapPfi,@function
        .size           _Z13expnegsqr_mapPfi,(.L_x_6 - _Z13expnegsqr_mapPfi)
        .other          _Z13expnegsqr_mapPfi,@"STO_CUDA_ENTRY STV_DEFAULT"
_Z13expnegsqr_mapPfi:
.text._Z13expnegsqr_mapPfi:
[----:B------:R-:W-:Y:S01]  /*0000*/  LDC R1, c[0x0][0x37c] ;  /* 0x0000df00ff017b82 */ /* 0x000fe20000000800 */
[----:B------:R-:W0:Y:S07]  /*0010*/  S2R R0, SR_TID.X ;  /* 0x0000000000007919 */ /* 0x000e2e0000002100 */
[----:B------:R-:W0:Y:S01]  /*0020*/  S2UR UR4, SR_CTAID.X ;  /* 0x00000000000479c3 */ /* 0x000e220000002500 */
[----:B------:R-:W1:Y:S07]  /*0030*/  LDCU.64 UR6, c[0x0][0x358] ;  /* 0x00006b00ff0677ac */ /* 0x000e6e0008000a00 */
[----:B------:R-:W0:Y:S08]  /*0040*/  LDC R5, c[0x0][0x360] ;  /* 0x0000d800ff057b82 */ /* 0x000e300000000800 */
[----:B------:R-:W2:Y:S01]  /*0050*/  LDC.64 R2, c[0x0][0x380] ;  /* 0x0000e000ff027b82 */ /* 0x000ea20000000a00 */
[----:B0-----:R-:W-:Y:S01]  /*0060*/  IMAD R5, R5, UR4, R0 ;  /* 0x0000000405057c24 */ /* 0x001fe2000f8e0200 */
[----:B------:R-:W0:Y:S03]  /*0070*/  LDCU UR4, c[0x0][0x388] ;  /* 0x00007100ff0477ac */ /* 0x000e260008000800 */
[----:B--2---:R-:W-:-:S05]  /*0080*/  IMAD.WIDE.U32 R2, R5, 0x4, R2 ;  /* 0x0000000405027825 */ /* 0x004fca00078e0002 */
[----:B-1----:R-:W2:Y:S01]  /*0090*/  LDG.E R5, desc[UR6][R2.64] ;  /* 0x0000000602057981 */ /* 0x002ea2000c1e1900 */
[----:B------:R-:W-:Y:S01]  /*00a0*/  HFMA2 R7, -RZ, RZ, 0.96630859375, -0.0022525787353515625 ;  /* 0x3bbb989dff077431 */ /* 0x000fe200000001ff */
[----:B0-----:R-:W-:-:S06]  /*00b0*/  UIADD3 UR4, UPT, UPT, -UR4, URZ, URZ ;  /* 0x000000ff04047290 */ /* 0x001fcc000fffe1ff */
[----:B------:R-:W-:-:S05]  /*00c0*/  I2FP.F32.S32 R0, UR4 ;  /* 0x0000000400007c45 */ /* 0x000fca0008201400 */
[----:B--2---:R-:W-:-:S04]  /*00d0*/  FMUL R0, R0, R5 ;  /* 0x0000000500007220 */ /* 0x004fc80000400000 */
[----:B------:R-:W-:Y:S01]  /*00e0*/  FMUL R0, R5, R0 ;  /* 0x0000000005007220 */ /* 0x000fe20000400000 */
[----:B------:R-:W-:-:S03]  /*00f0*/  MOV R5, 0x437c0000 ;  /* 0x437c000000057802 */ /* 0x000fc60000000f00 */
[----:B------:R-:W-:-:S04]  /*0100*/  FFMA.SAT R4, R0, R7, 0.5 ;  /* 0x3f00000000047423 */ /* 0x000fc80000002007 */
[----:B------:R-:W-:-:S04]  /*0110*/  FFMA.RM R4, R4, R5, 12582913 ;  /* 0x4b40000104047423 */ /* 0x000fc80000004005 */
[C---:B------:R-:W-:Y:S01]  /*0120*/  FADD R5, R4.reuse, -12583039 ;  /* 0xcb40007f04057421 */ /* 0x040fe20000000000 */
[----:B------:R-:W-:-:S03]  /*0130*/  SHF.L.U32 R4, R4, 0x17, RZ ;  /* 0x0000001704047819 */ /* 0x000fc600000006ff */
[----:B------:R-:W-:-:S04]  /*0140*/  FFMA R5, R0, 1.4426950216293334961, -R5 ;  /* 0x3fb8aa3b00057823 */ /* 0x000fc80000000805 */
[----:B------:R-:W-:-:S06]  /*0150*/  FFMA R5, R0, 1.925963033500011079e-08, R5 ;  /* 0x32a5706000057823 */ /* 0x000fcc0000000005 */
[----:B------:R-:W0:Y:S02]  /*0160*/  MUFU.EX2 R5, R5 ;  /* 0x0000000500057308 */ /* 0x000e240000000800 */
[----:B0-----:R-:W-:-:S05]  /*0170*/  FMUL R7, R4, R5 ;  /* 0x0000000504077220 */ /* 0x001fca0000400000 */
[----:B------:R-:W-:Y:S01]  /*0180*/  STG.E desc[UR6][R2.64], R7 ;  /* 0x0000000702007986 */ /* 0x000fe2000c101906 */
[----:B------:R-:W-:Y:S05]  /*0190*/  EXIT ;  /* 0x000000000000794d */ /* 0x000fea0003800000 */
.L_x_2:
        /* <DEDUP_REMOVED lines=14> */
.L_x_6:


//--------------------- .text._Z13halve_and_sumPf --------------------------
	.section	.text._Z13halve_and_sumPf,"ax",@progbits
	.align	128
        .global         _Z13halve_and_sumPf
        .type           _Z13halve_and_sumPf,@function
        .size           _Z13halve_and_sumPf,(.L_x_7 - _Z13halve_and_sumPf)
        .other          _Z13halve_and_sumPf,@"STO_CUDA_ENTRY STV_DEFAULT"
_Z13halve_and_sumPf:
.text._Z13halve_and_sumPf:
[----:B------:R-:W-:Y:S01]  /*0000*/  LDC R1, c[0x0][0x37c] ;  /* 0x0000df00ff017b82 */ /* 0x000fe20000000800 */
[----:B------:R-:W0:Y:S07]  /*0010*/  S2R R5, SR_TID.X ;  /* 0x0000000000057919 */ /* 0x000e2e0000002100 */
[----:B------:R-:W0:Y:S01]  /*0020*/  S2UR UR6, SR_CTAID.X ;  /* 0x00000000000679c3 */ /* 0x000e220000002500 */
[----:B------:R-:W1:Y:S07]  /*0030*/  LDCU.64 UR4, c[0x0][0x358] ;  /* 0x00006b00ff0477ac */ /* 0x000e6e0008000a00 */
[----:B------:R-:W0:Y:S01]  /*0040*/  LDC R0, c[0x0][0x360] ;  /* 0x0000d800ff007b82 */ /* 0x000e220000000800 */
[----:B------:R-:W2:Y:S07]  /*0050*/  LDCU UR7, c[0x0][0x370] ;  /* 0x00006e00ff0777ac */ /* 0x000eae0008000800 */
[----:B------:R-:W3:Y:S01]  /*0060*/  LDC.64 R2, c[0x0][0x380] ;  /* 0x0000e000ff027b82 */ /* 0x000ee20000000a00 */
[----:B0-----:R-:W-:-:S02]  /*0070*/  IMAD R5, R0, UR6, R5 ;  /* 0x0000000600057c24 */ /* 0x001fc4000f8e0205 */
[----:B--2---:R-:W-:-:S05]  /*0080*/  IMAD R0, R0, UR7, RZ ;  /* 0x0000000700007c24 */ /* 0x004fca000f8e02ff */
[----:B------:R-:W-:Y:S01]  /*0090*/  LEA.HI R7, R0, R5, RZ, 0x1f ;  /* 0x0000000500077211 */ /* 0x000fe200078ff8ff */
[----:B---3--:R-:W-:-:S04]  /*00a0*/  IMAD.WIDE.U32 R4, R5, 0x4, R2 ;  /* 0x0000000405047825 */ /* 0x008fc800078e0002 */
[----:B------:R-:W-:Y:S02]  /*00b0*/  IMAD.WIDE.U32 R2, R7, 0x4, R2 ;  /* 0x0000000407027825 */ /* 0x000fe400078e0002 */
[----:B-1----:R-:W2:Y:S04]  /*00c0*/  LDG.E R7, desc[UR4][R4.64] ;  /* 0x0000000404077981 */ /* 0x002ea8000c1e1900 */
[----:B------:R-:W2:Y:S02]  /*00d0*/  LDG.E R2, desc[UR4][R2.64] ;  /* 0x0000000402027981 */ /* 0x000ea4000c1e1900 */
[----:B--2---:R-:W-:-:S05]  /*00e0*/  FADD R7, -R2, R7 ;  /* 0x0000000702077221 */ /* 0x004fca0000000100 */
[----:B------:R-:W-:Y:S01]  /*00f0*/  STG.E desc[UR4][R4.64], R7 ;  /* 0x0000000704007986 */ /* 0x000fe2000c101904 */
[----:B------:R-:W-:Y:S05]  /*0100*/  EXIT ;  /* 0x000000000000794d */ /* 0x000fea0003800000 */
.L_x_3:
        /* <DEDUP_REMOVED lines=15> */
.L_x_7:


//--------------------- .nv.shared._Z13sum_reductionILj1ELj256EEvPf --------------------------
	.section	.nv.shared._Z13sum_reductionILj1ELj256EEvPf,"aw",@nobits
	.sectionflags	@""
	.align	16
	.zero		1024


//--------------------- .nv.shared.reserved.0     --------------------------
	.section	.nv.shared.reserved.0,"aw",@nobits
	.weak		__nv_reservedSMEM_offset_0_alias
	.size		__nv_reservedSMEM_offset_0_alias, 0, 64
	.other		__nv_reservedSMEM_offset_0_alias,@"STO_CUDA_RESERVED_SHARED STV_DEFAULT"
__nv_reservedSMEM_offset_0_alias:
	.zero		0
	.zero		64


//--------------------- .nv.shared._Z13sum_reductionILj256ELj1024EEvPf --------------------------
	.section	.nv.shared._Z13sum_reductionILj256ELj1024EEvPf,"aw",@nobits
	.sectionflags	@""
	.align	16
	.zero		1024


//--------------------- .nv.shared._Z13expnegsqr_mapPfi --------------------------
	.section	.nv.shared._Z13expnegsqr_mapPfi,"aw",@nobits
	.sectionflags	@""
	.align	16
	.zero		1024


//--------------------- .nv.shared._Z13halve_and_sumPf --------------------------
	.section	.nv.shared._Z13halve_and_sumPf,"aw",@nobits
	.sectionflags	@""
	.align	16
	.zero		1024


//--------------------- .nv.constant0._Z13sum_reductionILj1ELj256EEvPf --------------------------
	.section	.nv.constant0._Z13sum_reductionILj1ELj256EEvPf,"a",@progbits
	.sectionflags	@""
	.align	4
.nv.constant0._Z13sum_reductionILj1ELj256EEvPf:
	.zero		904


//--------------------- .nv.constant0._Z13sum_reductionILj256ELj1024EEvPf --------------------------
	.section	.nv.constant0._Z13sum_reductionILj256ELj1024EEvPf,"a",@progbits
	.sectionflags	@""
	.align	4
.nv.constant0._Z13sum_reductionILj256ELj1024EEvPf:
	.zero		904


//--------------------- .nv.constant0._Z13expnegsqr_mapPfi --------------------------
	.section	.nv.constant0._Z13expnegsqr_mapPfi,"a",@progbits
	.sectionflags	@""
	.align	4
.nv.constant0._Z13expnegsqr_mapPfi:
	.zero		908


//--------------------- .nv.constant0._Z13halve_and_sumPf --------------------------
	.section	.nv.constant0._Z13halve_and_sumPf,"a",@progbits
	.sectionflags	@""
	.align	4
.nv.constant0._Z13halve_and_sumPf:
	.zero		904


//--------------------- SYMBOLS --------------------------

	.type		.nv.reservedSmem.offset0,@object
	.size		.nv.reservedSmem.offset0,0x4
	.type		.nv.reservedSmem.cap,@object
	.size		.nv.reservedSmem.cap,0x4
